	.headerflags	@"EF_CUDA_TEXMODE_UNIFIED EF_CUDA_64BIT_ADDRESS EF_CUDA_ACCELERATORS EF_CUDA_SM90 EF_CUDA_VIRTUAL_SM(EF_CUDA_SM90)"
	.elftype	@"ET_EXEC"


//--------------------- .nv.info                  --------------------------
	.section	.nv.info,"",@"SHT_CUDA_INFO"
	.align	4


	//----- nvinfo : EIATTR_REGCOUNT
	.align		4
        /*0000*/ 	.byte	0x04, 0x2f
        /*0002*/ 	.short	(.L_1 - .L_0)
	.align		4
.L_0:
        /*0004*/ 	.word	index@(triton_mm)
        /*0008*/ 	.word	0x0000005e


	//----- nvinfo : EIATTR_MIN_STACK_SIZE
	.align		4
.L_1:
        /*000c*/ 	.byte	0x04, 0x12
        /*000e*/ 	.short	(.L_3 - .L_2)
	.align		4
.L_2:
        /*0010*/ 	.word	index@(triton_mm)
        /*0014*/ 	.word	0x00000000


	//----- nvinfo : EIATTR_FRAME_SIZE
	.align		4
.L_3:
        /*0018*/ 	.byte	0x04, 0x11
        /*001a*/ 	.short	(.L_5 - .L_4)
	.align		4
.L_4:
        /*001c*/ 	.word	index@(triton_mm)
        /*0020*/ 	.word	0x00000000


	//----- nvinfo : EIATTR_MIN_STACK_SIZE
	.align		4
.L_5:
        /*0024*/ 	.byte	0x04, 0x12
        /*0026*/ 	.short	(.L_7 - .L_6)
	.align		4
.L_6:
        /*0028*/ 	.word	index@(triton_mm)
        /*002c*/ 	.word	0x00000000
.L_7:


//--------------------- .nv.info.triton_mm        --------------------------
	.section	.nv.info.triton_mm,"",@"SHT_CUDA_INFO"
	.sectionflags	@""
	.align	4


	//----- nvinfo : EIATTR_CUDA_API_VERSION
	.align		4
        /*0000*/ 	.byte	0x04, 0x37
        /*0002*/ 	.short	(.L_9 - .L_8)
.L_8:
        /*0004*/ 	.word	0x0000007c


	//----- nvinfo : EIATTR_KPARAM_INFO
	.align		4
.L_9:
        /*0008*/ 	.byte	0x04, 0x17
        /*000a*/ 	.short	(.L_11 - .L_10)
.L_10:
        /*000c*/ 	.word	0x00000000
        /*0010*/ 	.short	0x0004
        /*0012*/ 	.short	0x001c
        /*0014*/ 	.byte	0x00, 0xf0, 0x11, 0x00


	//----- nvinfo : EIATTR_KPARAM_INFO
	.align		4
.L_11:
        /*0018*/ 	.byte	0x04, 0x17
        /*001a*/ 	.short	(.L_13 - .L_12)
.L_12:
        /*001c*/ 	.word	0x00000000
        /*0020*/ 	.short	0x0003
        /*0022*/ 	.short	0x0018
        /*0024*/ 	.byte	0x00, 0xf0, 0x11, 0x00


	//----- nvinfo : EIATTR_KPARAM_INFO
	.align		4
.L_13:
        /*0028*/ 	.byte	0x04, 0x17
        /*002a*/ 	.short	(.L_15 - .L_14)
.L_14:
        /*002c*/ 	.word	0x00000000
        /*0030*/ 	.short	0x0002
        /*0032*/ 	.short	0x0010
        /*0034*/ 	.byte	0x00, 0xf0, 0x21, 0x00


	//----- nvinfo : EIATTR_KPARAM_INFO
	.align		4
.L_15:
        /*0038*/ 	.byte	0x04, 0x17
        /*003a*/ 	.short	(.L_17 - .L_16)
.L_16:
        /*003c*/ 	.word	0x00000000
        /*0040*/ 	.short	0x0001
        /*0042*/ 	.short	0x0008
        /*0044*/ 	.byte	0x00, 0xf0, 0x21, 0x00


	//----- nvinfo : EIATTR_KPARAM_INFO
	.align		4
.L_17:
        /*0048*/ 	.byte	0x04, 0x17
        /*004a*/ 	.short	(.L_19 - .L_18)
.L_18:
        /*004c*/ 	.word	0x00000000
        /*0050*/ 	.short	0x0000
        /*0052*/ 	.short	0x0000
        /*0054*/ 	.byte	0x00, 0xf0, 0x21, 0x00


	//----- nvinfo : EIATTR_SPARSE_MMA_MASK
	.align		4
.L_19:
        /*0058*/ 	.byte	0x03, 0x50
        /*005a*/ 	.short	0x0000


	//----- nvinfo : EIATTR_MAXREG_COUNT
	.align		4
        /*005c*/ 	.byte	0x03, 0x1b
        /*005e*/ 	.short	0x00ff


	//----- nvinfo : EIATTR_COOP_GROUP_MASK_REGIDS
	.align		4
        /*0060*/ 	.byte	0x04, 0x29
        /*0062*/ 	.short	(.L_21 - .L_20)


	//   ....[0]....
.L_20:
        /*0064*/ 	.word	0xffffffff


	//----- nvinfo : EIATTR_COOP_GROUP_INSTR_OFFSETS
	.align		4
.L_21:
        /*0068*/ 	.byte	0x04, 0x28
        /*006a*/ 	.short	(.L_23 - .L_22)


	//   ....[0]....
.L_22:
        /*006c*/ 	.word	0x00000ba0


	//----- nvinfo : EIATTR_EXIT_INSTR_OFFSETS
	.align		4
.L_23:
        /*0070*/ 	.byte	0x04, 0x1c
        /*0072*/ 	.short	(.L_25 - .L_24)


	//   ....[0]....
.L_24:
        /*0074*/ 	.word	0x00000050


	//   ....[1]....
        /*0078*/ 	.word	0x00001610


	//   ....[2]....
        /*007c*/ 	.word	0x00001660


	//----- nvinfo : EIATTR_MAX_THREADS
	.align		4
.L_25:
        /*0080*/ 	.byte	0x04, 0x05
        /*0082*/ 	.short	(.L_27 - .L_26)
.L_26:
        /*0084*/ 	.word	0x00000100
        /*0088*/ 	.word	0x00000001
        /*008c*/ 	.word	0x00000001


	//----- nvinfo : EIATTR_CBANK_PARAM_SIZE
	.align		4
.L_27:
        /*0090*/ 	.byte	0x03, 0x19
        /*0092*/ 	.short	0x0020


	//----- nvinfo : EIATTR_PARAM_CBANK
	.align		4
        /*0094*/ 	.byte	0x04, 0x0a
        /*0096*/ 	.short	(.L_29 - .L_28)
	.align		4
.L_28:
        /*0098*/ 	.word	index@(.nv.constant0.triton_mm)
        /*009c*/ 	.short	0x0210
        /*009e*/ 	.short	0x0020


	//----- nvinfo : EIATTR_SW_WAR
	.align		4
.L_29:
        /*00a0*/ 	.byte	0x04, 0x36
        /*00a2*/ 	.short	(.L_31 - .L_30)
.L_30:
        /*00a4*/ 	.word	0x00000008
.L_31:


//--------------------- .nv.callgraph             --------------------------
	.section	.nv.callgraph,"",@"SHT_CUDA_CALLGRAPH"
	.align	4
	.sectionentsize	8
	.align		4
        /*0000*/ 	.word	0x00000000
	.align		4
        /*0004*/ 	.word	0xffffffff
	.align		4
        /*0008*/ 	.word	0x00000000
	.align		4
        /*000c*/ 	.word	0xfffffffe
	.align		4
        /*0010*/ 	.word	0x00000000
	.align		4
        /*0014*/ 	.word	0xfffffffd
	.align		4
        /*0018*/ 	.word	0x00000000
	.align		4
        /*001c*/ 	.word	0xfffffffc


//--------------------- .text.triton_mm           --------------------------
	.section	.text.triton_mm,"ax",@progbits
	.sectionflags	@"SHF_BARRIERS=1"
	.align	128
        .global         triton_mm
        .type           triton_mm,@function
        .size           triton_mm,(.L_x_2 - triton_mm)
        .other          triton_mm,@"STO_CUDA_ENTRY STV_DEFAULT"
triton_mm:
.text.triton_mm:
[----:B------:R-:W1:Y:S02]  /*0000*/  LDC R1, c[0x0][0x28] ;  /* 0x00000a00ff017b82 */ /* 0x000e640000000800 */
[----:B------:R-:W2:Y:S02]  /*0010*/  LDC.64 R2, c[0x0][0x228] ;  /* 0x00008a00ff027b82 */ /* 0x000ea40000000a00 */
[----:B--2---:R-:W-:-:S04]  /*0020*/  IMAD.IADD R0, R3, 0x1, R2 ;  /* 0x0000000103007824 */ /* 0x004fc800078e0202 */
[----:B------:R-:W-:-:S05]  /*0030*/  IMAD R2, R0, 0x3000, RZ ;  /* 0x0000300000027824 */ /* 0x000fca00078e02ff */
[----:B------:R-:W-:-:S13]  /*0040*/  ISETP.NE.AND P0, PT, R2, RZ, PT ;  /* 0x000000ff0200720c */ /* 0x000fda0003f05270 */
[----:B------:R-:W-:Y:S05]  /*0050*/  @!P0 EXIT ;  /* 0x000000000000894d */ /* 0x000fea0003800000 */
[----:B------:R-:W2:Y:S01]  /*0060*/  S2R R10, SR_CTAID.X ;  /* 0x00000000000a7919 */ /* 0x000ea20000002500 */
[----:B------:R-:W-:Y:S01]  /*0070*/  VIADD R2, R0, 0x7f ;  /* 0x0000007f00027836 */ /* 0x000fe20000000000 */
[----:B------:R-:W-:Y:S01]  /*0080*/  IABS R18, R0 ;  /* 0x0000000000127213 */ /* 0x000fe20000000000 */
[----:B------:R-:W3:Y:S01]  /*0090*/  S2UR UR5, SR_CgaCtaId ;  /* 0x00000000000579c3 */ /* 0x000ee20000008800 */
[----:B------:R-:W-:Y:S01]  /*00a0*/  UMOV UR4, 0x400 ;  /* 0x0000040000047882 */ /* 0x000fe20000000000 */
[----:B------:R-:W-:Y:S01]  /*00b0*/  ULDC.64 UR16, c[0x0][0x208] ;  /* 0x0000820000107ab9 */ /* 0x000fe20000000a00 */
[----:B------:R-:W-:Y:S02]  /*00c0*/  SHF.R.S32.HI R3, RZ, 0x1f, R2 ;  /* 0x0000001fff037819 */ /* 0x000fe40000011402 */
[----:B------:R-:W-:Y:S02]  /*00d0*/  CS2R R24, SRZ ;  /* 0x0000000000187805 */ /* 0x000fe4000001ff00 */
[----:B------:R-:W-:-:S02]  /*00e0*/  CS2R R26, SRZ ;  /* 0x00000000001a7805 */ /* 0x000fc4000001ff00 */
[----:B------:R-:W-:Y:S02]  /*00f0*/  CS2R R28, SRZ ;  /* 0x00000000001c7805 */ /* 0x000fe4000001ff00 */
[----:B------:R-:W-:Y:S02]  /*0100*/  LEA.HI R3, R3, R2, RZ, 0x7 ;  /* 0x0000000203037211 */ /* 0x000fe400078f38ff */
[----:B------:R-:W-:Y:S02]  /*0110*/  CS2R R30, SRZ ;  /* 0x00000000001e7805 */ /* 0x000fe4000001ff00 */
[----:B------:R-:W-:Y:S02]  /*0120*/  CS2R R32, SRZ ;  /* 0x0000000000207805 */ /* 0x000fe4000001ff00 */
[----:B------:R-:W-:Y:S02]  /*0130*/  CS2R R34, SRZ ;  /* 0x0000000000227805 */ /* 0x000fe4000001ff00 */
[----:B------:R-:W-:-:S02]  /*0140*/  CS2R R36, SRZ ;  /* 0x0000000000247805 */ /* 0x000fc4000001ff00 */
[----:B------:R-:W-:Y:S02]  /*0150*/  CS2R R38, SRZ ;  /* 0x0000000000267805 */ /* 0x000fe4000001ff00 */
[----:B------:R-:W-:Y:S02]  /*0160*/  CS2R R40, SRZ ;  /* 0x0000000000287805 */ /* 0x000fe4000001ff00 */
        /* <DEDUP_REMOVED lines=9> */
[----:B------:R-:W-:Y:S01]  /*0200*/  CS2R R60, SRZ ;  /* 0x00000000003c7805 */ /* 0x000fe2000001ff00 */
[----:B---3--:R-:W-:Y:S01]  /*0210*/  UPRMT UR5, UR5, 0x654, UR4 ;  /* 0x0000065405057896 */ /* 0x008fe20008000004 */
[----:B------:R-:W-:-:S02]  /*0220*/  CS2R R62, SRZ ;  /* 0x00000000003e7805 */ /* 0x000fc4000001ff00 */
[----:B------:R-:W-:Y:S02]  /*0230*/  CS2R R64, SRZ ;  /* 0x0000000000407805 */ /* 0x000fe4000001ff00 */
[----:B------:R-:W-:Y:S02]  /*0240*/  CS2R R66, SRZ ;  /* 0x0000000000427805 */ /* 0x000fe4000001ff00 */
[----:B------:R-:W-:Y:S01]  /*0250*/  CS2R R68, SRZ ;  /* 0x0000000000447805 */ /* 0x000fe2000001ff00 */
[C---:B--2---:R-:W-:Y:S01]  /*0260*/  IMAD.HI R4, R10.reuse, 0x2aaaaaab, RZ ;  /* 0x2aaaaaab0a047827 */ /* 0x044fe200078e02ff */
[----:B------:R-:W-:Y:S02]  /*0270*/  IABS R11, R10 ;  /* 0x0000000a000b7213 */ /* 0x000fe40000000000 */
[----:B------:R-:W-:Y:S02]  /*0280*/  CS2R R70, SRZ ;  /* 0x0000000000467805 */ /* 0x000fe4000001ff00 */
[----:B------:R-:W-:-:S02]  /*0290*/  ISETP.GE.AND P1, PT, R10, RZ, PT ;  /* 0x000000ff0a00720c */ /* 0x000fc40003f26270 */
[----:B------:R-:W-:Y:S02]  /*02a0*/  CS2R R72, SRZ ;  /* 0x0000000000487805 */ /* 0x000fe4000001ff00 */
[----:B------:R-:W-:Y:S02]  /*02b0*/  SHF.R.U32.HI R5, RZ, 0x1f, R4 ;  /* 0x0000001fff057819 */ /* 0x000fe40000011604 */
[----:B------:R-:W-:Y:S02]  /*02c0*/  CS2R R74, SRZ ;  /* 0x00000000004a7805 */ /* 0x000fe4000001ff00 */
[----:B------:R-:W-:Y:S02]  /*02d0*/  CS2R R76, SRZ ;  /* 0x00000000004c7805 */ /* 0x000fe4000001ff00 */
[----:B------:R-:W-:Y:S02]  /*02e0*/  CS2R R78, SRZ ;  /* 0x00000000004e7805 */ /* 0x000fe4000001ff00 */
[----:B------:R-:W-:-:S02]  /*02f0*/  LEA.HI.SX32 R5, R4, R5, 0x19 ;  /* 0x0000000504057211 */ /* 0x000fc400078fcaff */
[----:B------:R-:W-:Y:S02]  /*0300*/  CS2R R80, SRZ ;  /* 0x0000000000507805 */ /* 0x000fe4000001ff00 */
[----:B------:R-:W-:Y:S02]  /*0310*/  CS2R R82, SRZ ;  /* 0x0000000000527805 */ /* 0x000fe4000001ff00 */
[----:B------:R-:W-:Y:S02]  /*0320*/  CS2R R84, SRZ ;  /* 0x0000000000547805 */ /* 0x000fe4000001ff00 */
[----:B------:R-:W-:Y:S01]  /*0330*/  CS2R R86, SRZ ;  /* 0x0000000000567805 */ /* 0x000fe2000001ff00 */
[----:B------:R-:W-:Y:S01]  /*0340*/  IMAD.SHL.U32 R4, R5, 0x8, RZ ;  /* 0x0000000805047824 */ /* 0x000fe200078e00ff */
[----:B------:R-:W-:Y:S01]  /*0350*/  UMOV UR4, URZ ;  /* 0x0000003f00047c82 */ /* 0x000fe20008000000 */
[----:B------:R-:W-:-:S03]  /*0360*/  UMOV UR14, 0xffffffff ;  /* 0xffffffff000e7882 */ /* 0x000fc60000000000 */
[----:B------:R-:W-:-:S04]  /*0370*/  LEA.HI.SX32 R3, R3, -R4, 0x19 ;  /* 0x8000000403037211 */ /* 0x000fc800078fcaff */
[----:B------:R-:W-:-:S04]  /*0380*/  VIMNMX R6, R3, 0x8, PT ;  /* 0x0000000803067848 */ /* 0x000fc80003fe0100 */
[-C--:B------:R-:W-:Y:S02]  /*0390*/  IABS R13, R6.reuse ;  /* 0x00000006000d7213 */ /* 0x080fe40000000000 */
[----:B------:R-:W-:Y:S02]  /*03a0*/  IABS R12, R6 ;  /* 0x00000006000c7213 */ /* 0x000fe40000000000 */
[----:B------:R-:W2:Y:S03]  /*03b0*/  I2F.RP R7, R13 ;  /* 0x0000000d00077306 */ /* 0x000ea60000209400 */
[----:B------:R-:W-:-:S05]  /*03c0*/  IMAD.MOV R15, RZ, RZ, -R12 ;  /* 0x000000ffff0f7224 */ /* 0x000fca00078e0a0c */
[----:B--2---:R-:W2:Y:S02]  /*03d0*/  MUFU.RCP R7, R7 ;  /* 0x0000000700077308 */ /* 0x004ea40000001000 */
[----:B--2---:R-:W-:Y:S02]  /*03e0*/  VIADD R2, R7, 0xffffffe ;  /* 0x0ffffffe07027836 */ /* 0x004fe40000000000 */
[----:B------:R-:W2:Y:S04]  /*03f0*/  S2R R7, SR_TID.X ;  /* 0x0000000000077919 */ /* 0x000ea80000002100 */
[----:B------:R3:W4:Y:S02]  /*0400*/  F2I.FTZ.U32.TRUNC.NTZ R3, R2 ;  /* 0x0000000200037305 */ /* 0x000724000021f000 */
[----:B---3--:R-:W-:-:S02]  /*0410*/  IMAD.MOV.U32 R2, RZ, RZ, RZ ;  /* 0x000000ffff027224 */ /* 0x008fc400078e00ff */
[----:B----4-:R-:W-:-:S04]  /*0420*/  IMAD.MOV R8, RZ, RZ, -R3 ;  /* 0x000000ffff087224 */ /* 0x010fc800078e0a03 */
[----:B------:R-:W-:-:S04]  /*0430*/  IMAD R9, R8, R13, RZ ;  /* 0x0000000d08097224 */ /* 0x000fc800078e02ff */
[----:B------:R-:W-:Y:S02]  /*0440*/  IMAD.HI.U32 R8, R3, R9, R2 ;  /* 0x0000000903087227 */ /* 0x000fe400078e0002 */
[----:B------:R-:W3:Y:S02]  /*0450*/  I2F.RP R9, R18 ;  /* 0x0000001200097306 */ /* 0x000ee40000209400 */
[----:B------:R-:W-:Y:S02]  /*0460*/  IMAD.MOV.U32 R3, RZ, RZ, R11 ;  /* 0x000000ffff037224 */ /* 0x000fe400078e000b */
[----:B------:R-:W-:Y:S01]  /*0470*/  IMAD R11, R5, -0x300, R10 ;  /* 0xfffffd00050b7824 */ /* 0x000fe200078e020a */
[----:B--2---:R-:W-:Y:S01]  /*0480*/  SHF.R.U32.HI R12, RZ, 0x2, R7 ;  /* 0x00000002ff0c7819 */ /* 0x004fe20000011607 */
[----:B------:R-:W-:-:S03]  /*0490*/  IMAD.HI.U32 R2, R8, R3, RZ ;  /* 0x0000000308027227 */ /* 0x000fc600078e00ff */
[----:B------:R-:W-:Y:S01]  /*04a0*/  IABS R5, R11 ;  /* 0x0000000b00057213 */ /* 0x000fe20000000000 */
[----:B------:R-:W-:Y:S01]  /*04b0*/  IMAD R2, R2, R15, R3 ;  /* 0x0000000f02027224 */ /* 0x000fe200078e0203 */
[----:B------:R-:W-:-:S03]  /*04c0*/  SGXT.U32 R12, R12, 0x6 ;  /* 0x000000060c0c781a */ /* 0x000fc60000000000 */
[----:B------:R-:W-:Y:S01]  /*04d0*/  IMAD.HI.U32 R8, R8, R5, RZ ;  /* 0x0000000508087227 */ /* 0x000fe200078e00ff */
[----:B------:R-:W-:Y:S01]  /*04e0*/  ISETP.GT.U32.AND P0, PT, R13, R2, PT ;  /* 0x000000020d00720c */ /* 0x000fe20003f04070 */
[----:B---3--:R-:W2:Y:S02]  /*04f0*/  MUFU.RCP R9, R9 ;  /* 0x0000000900097308 */ /* 0x008ea40000001000 */
[----:B------:R-:W-:Y:S01]  /*0500*/  IMAD R10, R8, R15, R5 ;  /* 0x0000000f080a7224 */ /* 0x000fe200078e0205 */
[----:B------:R-:W-:-:S04]  /*0510*/  LOP3.LUT R5, RZ, R6, RZ, 0x33, !PT ;  /* 0x00000006ff057212 */ /* 0x000fc800078e33ff */
[----:B------:R-:W-:-:S05]  /*0520*/  ISETP.GT.U32.AND P2, PT, R13, R10, PT ;  /* 0x0000000a0d00720c */ /* 0x000fca0003f44070 */
[----:B------:R-:W-:Y:S02]  /*0530*/  @!P0 IMAD.IADD R2, R2, 0x1, -R13 ;  /* 0x0000000102028824 */ /* 0x000fe400078e0a0d */
[----:B--2---:R-:W-:-:S03]  /*0540*/  VIADD R3, R9, 0xffffffe ;  /* 0x0ffffffe09037836 */ /* 0x004fc60000000000 */
[----:B------:R-:W-:-:S03]  /*0550*/  ISETP.GT.U32.AND P0, PT, R13, R2, PT ;  /* 0x000000020d00720c */ /* 0x000fc60003f04070 */
[----:B------:R-:W-:Y:S01]  /*0560*/  @!P2 IMAD.IADD R10, R10, 0x1, -R13 ;  /* 0x000000010a0aa824 */ /* 0x000fe200078e0a0d */
[----:B------:R-:W2:Y:S01]  /*0570*/  F2I.FTZ.U32.TRUNC.NTZ R3, R3 ;  /* 0x0000000300037305 */ /* 0x000ea2000021f000 */
[----:B------:R-:W-:-:S08]  /*0580*/  @!P2 VIADD R8, R8, 0x1 ;  /* 0x000000010808a836 */ /* 0x000fd00000000000 */
[----:B------:R-:W-:Y:S01]  /*0590*/  @!P0 IMAD.IADD R2, R2, 0x1, -R13 ;  /* 0x0000000102028824 */ /* 0x000fe200078e0a0d */
[----:B------:R-:W-:Y:S02]  /*05a0*/  ISETP.NE.AND P0, PT, R6, RZ, PT ;  /* 0x000000ff0600720c */ /* 0x000fe40003f05270 */
[----:B------:R-:W-:Y:S01]  /*05b0*/  LOP3.LUT R6, R11, R6, RZ, 0x3c, !PT ;  /* 0x000000060b067212 */ /* 0x000fe200078e3cff */
[----:B------:R-:W-:Y:S01]  /*05c0*/  @!P1 IMAD.MOV R2, RZ, RZ, -R2 ;  /* 0x000000ffff029224 */ /* 0x000fe200078e0a02 */
[----:B------:R-:W-:Y:S01]  /*05d0*/  ISETP.GE.U32.AND P1, PT, R10, R13, PT ;  /* 0x0000000d0a00720c */ /* 0x000fe20003f26070 */
[----:B--2---:R-:W-:Y:S01]  /*05e0*/  IMAD.MOV R15, RZ, RZ, -R3 ;  /* 0x000000ffff0f7224 */ /* 0x004fe200078e0a03 */
[----:B------:R-:W-:Y:S02]  /*05f0*/  ISETP.GE.AND P3, PT, R6, RZ, PT ;  /* 0x000000ff0600720c */ /* 0x000fe40003f66270 */
[----:B------:R-:W-:Y:S01]  /*0600*/  SEL R9, R5, R2, !P0 ;  /* 0x0000000205097207 */ /* 0x000fe20004000000 */
[----:B------:R-:W-:Y:S01]  /*0610*/  IMAD R15, R15, R18, RZ ;  /* 0x000000120f0f7224 */ /* 0x000fe200078e02ff */
[----:B------:R-:W-:Y:S01]  /*0620*/  SHF.R.U32.HI R6, RZ, 0x4, R7 ;  /* 0x00000004ff067819 */ /* 0x000fe20000011607 */
[----:B------:R-:W-:-:S02]  /*0630*/  IMAD.MOV.U32 R2, RZ, RZ, RZ ;  /* 0x000000ffff027224 */ /* 0x000fc400078e00ff */
[----:B------:R-:W-:Y:S01]  /*0640*/  IMAD.IADD R9, R4, 0x1, R9 ;  /* 0x0000000104097824 */ /* 0x000fe200078e0209 */
[----:B------:R-:W-:Y:S01]  /*0650*/  IABS R4, R0 ;  /* 0x0000000000047213 */ /* 0x000fe20000000000 */
[----:B------:R-:W-:-:S04]  /*0660*/  IMAD.HI.U32 R2, R3, R15, R2 ;  /* 0x0000000f03027227 */ /* 0x000fc800078e0002 */
[----:B------:R-:W-:Y:S02]  /*0670*/  IMAD.SHL.U32 R9, R9, 0x80, RZ ;  /* 0x0000008009097824 */ /* 0x000fe400078e00ff */
[----:B------:R-:W-:Y:S01]  /*0680*/  IMAD.MOV R16, RZ, RZ, -R4 ;  /* 0x000000ffff107224 */ /* 0x000fe200078e0a04 */
[----:B------:R-:W-:Y:S01]  /*0690*/  LOP3.LUT R4, R12, 0x40, RZ, 0xfc, !PT ;  /* 0x000000400c047812 */ /* 0x000fe200078efcff */
[----:B------:R-:W-:Y:S01]  /*06a0*/  @P1 VIADD R8, R8, 0x1 ;  /* 0x0000000108081836 */ /* 0x000fe20000000000 */
[----:B------:R-:W-:Y:S02]  /*06b0*/  LOP3.LUT R14, R9, R12, RZ, 0xfc, !PT ;  /* 0x0000000c090e7212 */ /* 0x000fe400078efcff */
[----:B------:R-:W-:Y:S01]  /*06c0*/  LOP3.LUT R15, R9, 0x40, R12, 0xfe, !PT ;  /* 0x00000040090f7812 */ /* 0x000fe200078efe0c */
[----:B------:R-:W-:Y:S01]  /*06d0*/  @!P3 IMAD.MOV R8, RZ, RZ, -R8 ;  /* 0x000000ffff08b224 */ /* 0x000fe200078e0a08 */
[----:B------:R-:W-:Y:S02]  /*06e0*/  IABS R3, R14 ;  /* 0x0000000e00037213 */ /* 0x000fe40000000000 */
[----:B------:R-:W-:-:S02]  /*06f0*/  IABS R11, R15 ;  /* 0x0000000f000b7213 */ /* 0x000fc40000000000 */
[----:B------:R-:W-:Y:S01]  /*0700*/  ISETP.GE.AND P3, PT, R15, RZ, PT ;  /* 0x000000ff0f00720c */ /* 0x000fe20003f66270 */
[----:B------:R-:W-:-:S04]  /*0710*/  IMAD.MOV.U32 R13, RZ, RZ, R3 ;  /* 0x000000ffff0d7224 */ /* 0x000fc800078e0003 */
[----:B------:R-:W-:-:S04]  /*0720*/  IMAD.HI.U32 R3, R2, R13, RZ ;  /* 0x0000000d02037227 */ /* 0x000fc800078e00ff */
[----:B------:R-:W-:-:S04]  /*0730*/  IMAD.HI.U32 R2, R2, R11, RZ ;  /* 0x0000000b02027227 */ /* 0x000fc800078e00ff */
[----:B------:R-:W-:Y:S01]  /*0740*/  IMAD R13, R3, R16, R13 ;  /* 0x00000010030d7224 */ /* 0x000fe200078e020d */
[----:B------:R-:W-:Y:S01]  /*0750*/  SEL R3, R5, R8, !P0 ;  /* 0x0000000805037207 */ /* 0x000fe20004000000 */
[----:B------:R-:W-:Y:S01]  /*0760*/  IMAD R16, R2, R16, R11 ;  /* 0x0000001002107224 */ /* 0x000fe200078e020b */
[----:B------:R-:W-:Y:S01]  /*0770*/  SGXT.U32 R8, R6, 0x4 ;  /* 0x000000040608781a */ /* 0x000fe20000000000 */
[----:B------:R-:W-:Y:S01]  /*0780*/  IMAD.SHL.U32 R2, R7, 0x8, RZ ;  /* 0x0000000807027824 */ /* 0x000fe200078e00ff */
[C---:B------:R-:W-:Y:S01]  /*0790*/  ISETP.GT.U32.AND P1, PT, R18.reuse, R13, PT ;  /* 0x0000000d1200720c */ /* 0x040fe20003f24070 */
[----:B------:R-:W-:Y:S01]  /*07a0*/  IMAD.SHL.U32 R3, R3, 0x80, RZ ;  /* 0x0000008003037824 */ /* 0x000fe200078e00ff */
[----:B------:R-:W-:Y:S02]  /*07b0*/  ISETP.GT.U32.AND P2, PT, R18, R16, PT ;  /* 0x000000101200720c */ /* 0x000fe40003f44070 */
[----:B------:R-:W-:Y:S02]  /*07c0*/  LOP3.LUT R11, R2, 0x18, R7, 0x48, !PT ;  /* 0x00000018020b7812 */ /* 0x000fe400078e4807 */
[----:B------:R-:W-:-:S02]  /*07d0*/  LOP3.LUT R20, R3, R12, RZ, 0xfc, !PT ;  /* 0x0000000c03147212 */ /* 0x000fc400078efcff */
[----:B------:R-:W-:Y:S01]  /*07e0*/  LOP3.LUT R19, R3, 0x40, R12, 0xfe, !PT ;  /* 0x0000004003137812 */ /* 0x000fe200078efe0c */
[--C-:B------:R-:W-:Y:S01]  /*07f0*/  IMAD R4, R4, 0x20, R11.reuse ;  /* 0x0000002004047824 */ /* 0x100fe200078e020b */
[----:B------:R-:W-:Y:S01]  /*0800*/  LOP3.LUT R5, R9, R8, RZ, 0xfc, !PT ;  /* 0x0000000809057212 */ /* 0x000fe200078efcff */
[----:B------:R-:W-:Y:S02]  /*0810*/  IMAD R6, R12, 0x20, R11 ;  /* 0x000000200c067824 */ /* 0x000fe400078e020b */
[--C-:B------:R-:W-:Y:S01]  /*0820*/  @!P1 IMAD.IADD R13, R13, 0x1, -R18.reuse ;  /* 0x000000010d0d9824 */ /* 0x100fe200078e0a12 */
[----:B------:R-:W-:Y:S01]  /*0830*/  ISETP.GE.AND P1, PT, R14, RZ, PT ;  /* 0x000000ff0e00720c */ /* 0x000fe20003f26270 */
[----:B------:R-:W-:Y:S01]  /*0840*/  @!P2 IMAD.IADD R16, R16, 0x1, -R18 ;  /* 0x000000011010a824 */ /* 0x000fe200078e0a12 */
[----:B------:R-:W2:Y:S01]  /*0850*/  LDC.64 R10, c[0x0][0x210] ;  /* 0x00008400ff0a7b82 */ /* 0x000ea20000000a00 */
[----:B------:R-:W-:Y:S01]  /*0860*/  IMAD.HI R8, R20, 0x2aaaaaab, RZ ;  /* 0x2aaaaaab14087827 */ /* 0x000fe200078e02ff */
[----:B------:R-:W-:-:S02]  /*0870*/  ISETP.GT.U32.AND P0, PT, R18, R13, PT ;  /* 0x0000000d1200720c */ /* 0x000fc40003f04070 */
[----:B------:R-:W-:Y:S01]  /*0880*/  ISETP.GT.U32.AND P2, PT, R18, R16, PT ;  /* 0x000000101200720c */ /* 0x000fe20003f44070 */
[----:B------:R-:W-:Y:S01]  /*0890*/  IMAD.HI R12, R19, 0x2aaaaaab, RZ ;  /* 0x2aaaaaab130c7827 */ /* 0x000fe200078e02ff */
[----:B------:R-:W-:Y:S02]  /*08a0*/  SHF.R.U32.HI R9, RZ, 0x1f, R8 ;  /* 0x0000001fff097819 */ /* 0x000fe40000011608 */
[----:B------:R-:W3:Y:S02]  /*08b0*/  LDC.64 R14, c[0x0][0x218] ;  /* 0x00008600ff0e7b82 */ /* 0x000ee40000000a00 */
[----:B------:R-:W-:Y:S02]  /*08c0*/  SHF.R.U32.HI R17, RZ, 0x1f, R12 ;  /* 0x0000001fff117819 */ /* 0x000fe4000001160c */
[----:B------:R-:W-:Y:S02]  /*08d0*/  LEA.HI R9, R8, R9, RZ, 0x15 ;  /* 0x0000000908097211 */ /* 0x000fe400078fa8ff */
[----:B------:R-:W-:Y:S01]  /*08e0*/  LOP3.LUT R8, R2, 0x18, RZ, 0xc0, !PT ;  /* 0x0000001802087812 */ /* 0x000fe200078ec0ff */
[--C-:B------:R-:W-:Y:S01]  /*08f0*/  @!P0 IMAD.IADD R13, R13, 0x1, -R18.reuse ;  /* 0x000000010d0d8824 */ /* 0x100fe200078e0a12 */
[----:B------:R-:W-:Y:S01]  /*0900*/  ISETP.NE.AND P0, PT, R0, RZ, PT ;  /* 0x000000ff0000720c */ /* 0x000fe20003f05270 */
[----:B------:R-:W-:Y:S01]  /*0910*/  @!P2 IMAD.IADD R16, R16, 0x1, -R18 ;  /* 0x000000011010a824 */ /* 0x000fe200078e0a12 */
[----:B------:R-:W-:Y:S01]  /*0920*/  LEA.HI R18, R12, R17, RZ, 0x15 ;  /* 0x000000110c127211 */ /* 0x000fe200078fa8ff */
[----:B------:R-:W-:Y:S01]  /*0930*/  @!P1 IMAD.MOV R13, RZ, RZ, -R13 ;  /* 0x000000ffff0d9224 */ /* 0x000fe200078e0a0d */
[----:B------:R-:W-:Y:S01]  /*0940*/  LOP3.LUT R12, RZ, R0, RZ, 0x33, !PT ;  /* 0x00000000ff0c7212 */ /* 0x000fe200078e33ff */
[----:B------:R-:W-:-:S02]  /*0950*/  @!P3 IMAD.MOV R16, RZ, RZ, -R16 ;  /* 0x000000ffff10b224 */ /* 0x000fc400078e0a10 */
[----:B------:R-:W-:Y:S01]  /*0960*/  IMAD R17, R9, -0x3000, R20 ;  /* 0xffffd00009117824 */ /* 0x000fe200078e0214 */
[----:B------:R-:W-:Y:S01]  /*0970*/  SEL R23, R12, R13, !P0 ;  /* 0x0000000d0c177207 */ /* 0x000fe20004000000 */
[----:B------:R-:W-:Y:S01]  /*0980*/  IMAD R13, R18, -0x3000, R19 ;  /* 0xffffd000120d7824 */ /* 0x000fe200078e0213 */
[----:B------:R-:W-:Y:S01]  /*0990*/  SEL R9, R12, R16, !P0 ;  /* 0x000000100c097207 */ /* 0x000fe20004000000 */
[--C-:B------:R-:W-:Y:S02]  /*09a0*/  IMAD R21, R17, 0xc00, R8.reuse ;  /* 0x00000c0011157824 */ /* 0x100fe400078e0208 */
[--C-:B------:R-:W-:Y:S02]  /*09b0*/  IMAD R17, R23, 0xc00, R8.reuse ;  /* 0x00000c0017117824 */ /* 0x100fe400078e0208 */
[--C-:B------:R-:W-:Y:S02]  /*09c0*/  IMAD R19, R9, 0xc00, R8.reuse ;  /* 0x00000c0009137824 */ /* 0x100fe400078e0208 */
[----:B------:R-:W-:-:S02]  /*09d0*/  IMAD R23, R13, 0xc00, R8 ;  /* 0x00000c000d177824 */ /* 0x000fc400078e0208 */
[----:B--2---:R-:W-:Y:S01]  /*09e0*/  IMAD.WIDE R8, R17, 0x2, R10 ;  /* 0x0000000211087825 */ /* 0x004fe200078e020a */
[----:B------:R-:W-:-:S03]  /*09f0*/  LEA R17, R6, UR5, 0x1 ;  /* 0x0000000506117c11 */ /* 0x000fc6000f8e08ff */
[----:B------:R-:W-:Y:S01]  /*0a00*/  IMAD.WIDE R10, R19, 0x2, R10 ;  /* 0x00000002130a7825 */ /* 0x000fe200078e020a */
[----:B------:R-:W-:Y:S01]  /*0a10*/  LEA R19, R4, UR5, 0x1 ;  /* 0x0000000504137c11 */ /* 0x000fe2000f8e08ff */
[----:B------:R-:W-:Y:S01]  /*0a20*/  @!PT LDS RZ, [RZ] ;  /* 0x00000000fffff984 */ /* 0x000fe20000000800 */
[----:B------:R-:W-:Y:S01]  /*0a30*/  @!PT LDS RZ, [RZ] ;  /* 0x00000000fffff984 */ /* 0x000fe20000000800 */
[----:B------:R-:W-:Y:S01]  /*0a40*/  @!PT LDS RZ, [RZ] ;  /* 0x00000000fffff984 */ /* 0x000fe20000000800 */
[----:B------:R-:W-:Y:S01]  /*0a50*/  LDGSTS.E.BYPASS.128 [R17], desc[UR16][R8.64] ;  /* 0x0000000008117fae */ /* 0x000fe2000b901c50 */
[----:B------:R-:W-:Y:S01]  /*0a60*/  IADD3 R18, P2, R8, 0x40, RZ ;  /* 0x0000004008127810 */ /* 0x000fe20007f5e0ff */
[--C-:B---3--:R-:W-:Y:S01]  /*0a70*/  IMAD.WIDE R12, R21, 0x2, R14.reuse ;  /* 0x00000002150c7825 */ /* 0x108fe200078e020e */
[----:B------:R-:W-:Y:S01]  /*0a80*/  IADD3 R20, P0, R10, 0x40, RZ ;  /* 0x000000400a147810 */ /* 0x000fe20007f1e0ff */
[----:B------:R3:W-:Y:S02]  /*0a90*/  LDGSTS.E.BYPASS.128 [R19], desc[UR16][R10.64] ;  /* 0x000000000a137fae */ /* 0x0007e4000b901c50 */
[----:B------:R-:W-:Y:S01]  /*0aa0*/  IMAD.WIDE R14, R23, 0x2, R14 ;  /* 0x00000002170e7825 */ /* 0x000fe200078e020e */
[----:B------:R-:W-:Y:S01]  /*0ab0*/  IADD3 R22, P1, R12, 0x40, RZ ;  /* 0x000000400c167810 */ /* 0x000fe20007f3e0ff */
[----:B------:R-:W0:Y:S02]  /*0ac0*/  LDGDEPBAR ;  /* 0x00000000000079af */ /* 0x000e240000000000 */
[----:B------:R-:W-:Y:S01]  /*0ad0*/  IMAD.X R23, RZ, RZ, R11, P0 ;  /* 0x000000ffff177224 */ /* 0x000fe200000e060b */
[----:B------:R-:W-:Y:S01]  /*0ae0*/  IADD3 R88, P0, R14, 0x40, RZ ;  /* 0x000000400e587810 */ /* 0x000fe20007f1e0ff */
[----:B------:R4:W-:Y:S01]  /*0af0*/  LDGSTS.E.BYPASS.128 [R17+0x4000], desc[UR16][R12.64] ;  /* 0x040000000c117fae */ /* 0x0009e2000b901c50 */
[----:B------:R-:W-:-:S02]  /*0b00*/  IMAD.X R21, RZ, RZ, R9, P2 ;  /* 0x000000ffff157224 */ /* 0x000fc400010e0609 */
[----:B------:R-:W-:Y:S01]  /*0b10*/  IMAD.X R89, RZ, RZ, R13, P1 ;  /* 0x000000ffff597224 */ /* 0x000fe200008e060d */
[----:B------:R2:W-:Y:S01]  /*0b20*/  LDGSTS.E.BYPASS.128 [R19+0x4000], desc[UR16][R14.64] ;  /* 0x040000000e137fae */ /* 0x0005e2000b901c50 */
[----:B---3--:R-:W-:Y:S01]  /*0b30*/  SHF.R.U32.HI R11, RZ, 0x4, R7 ;  /* 0x00000004ff0b7819 */ /* 0x008fe20000011607 */
[----:B------:R-:W-:Y:S01]  /*0b40*/  IMAD.X R91, RZ, RZ, R15, P0 ;  /* 0x000000ffff5b7224 */ /* 0x000fe200000e060f */
[----:B------:R-:W-:Y:S01]  /*0b50*/  SHF.R.U32.HI R10, RZ, 0x5, R7 ;  /* 0x00000005ff0a7819 */ /* 0x000fe20000011607 */
[----:B------:R-:W0:Y:S01]  /*0b60*/  LDGDEPBAR ;  /* 0x00000000000079af */ /* 0x000e220000000000 */
[----:B------:R-:W-:Y:S01]  /*0b70*/  IMAD.MOV.U32 R16, RZ, RZ, RZ ;  /* 0x000000ffff107224 */ /* 0x000fe200078e00ff */
[----:B------:R-:W-:Y:S02]  /*0b80*/  SGXT.U32 R11, R11, 0x1 ;  /* 0x000000010b0b781a */ /* 0x000fe40000000000 */
[----:B----4-:R-:W-:-:S07]  /*0b90*/  LOP3.LUT R12, R10, 0x7fffffc, RZ, 0xc0, !PT ;  /* 0x07fffffc0a0c7812 */ /* 0x010fce00078ec0ff */
.L_x_0:
[----:B--2---:R-:W2:Y:S01]  /*0ba0*/  SHFL.IDX PT, R8, R12, RZ, 0x1f ;  /* 0x00001fff0c087589 */ /* 0x004ea200000e0000 */
[----:B------:R-:W-:Y:S01]  /*0bb0*/  UIADD3 UR14, UR14, 0x1, URZ ;  /* 0x000000010e0e7890 */ /* 0x000fe2000fffe03f */
[----:B------:R-:W-:-:S04]  /*0bc0*/  DEPBAR.LE SB0, 0x0 ;  /* 0x000080000000791a */ /* 0x000fc80000000000 */
[----:B------:R-:W-:Y:S01]  /*0bd0*/  UISETP.GE.AND UP0, UPT, UR14, 0x2, UPT ;  /* 0x000000020e00788c */ /* 0x000fe2000bf06270 */
[----:B------:R-:W-:Y:S01]  /*0be0*/  BAR.SYNC.DEFER_BLOCKING 0x0 ;  /* 0x0000000000007b1d */ /* 0x000fe20000010000 */
[----:B------:R-:W-:Y:S01]  /*0bf0*/  UIADD3 UR4, UR4, 0x1, URZ ;  /* 0x0000000104047890 */ /* 0x000fe2000fffe03f */
[C---:B------:R-:W-:Y:S01]  /*0c00*/  ISETP.GE.U32.AND P0, PT, R16.reuse, 0xbe0, PT ;  /* 0x00000be01000780c */ /* 0x040fe20003f06070 */
[----:B------:R-:W-:Y:S01]  /*0c10*/  USEL UR14, UR14, URZ, !UP0 ;  /* 0x0000003f0e0e7287 */ /* 0x000fe2000c000000 */
[----:B------:R-:W-:Y:S02]  /*0c20*/  IMAD.MOV.U32 R9, RZ, RZ, R21 ;  /* 0x000000ffff097224 */ /* 0x000fe400078e0015 */
[----:B------:R-:W-:Y:S01]  /*0c30*/  UMOV UR11, 0x80000020 ;  /* 0x80000020000b7882 */ /* 0x000fe20000000000 */
[----:B------:R-:W-:Y:S01]  /*0c40*/  VIADD R16, R16, 0x20 ;  /* 0x0000002010107836 */ /* 0x000fe20000000000 */
[----:B--2---:R-:W-:Y:S01]  /*0c50*/  R2UR UR6, R8 ;  /* 0x00000000080672ca */ /* 0x004fe200000e0000 */
[----:B------:R-:W-:Y:S01]  /*0c60*/  IMAD.MOV.U32 R8, RZ, RZ, R18 ;  /* 0x000000ffff087224 */ /* 0x000fe200078e0012 */
[----:B------:R-:W-:Y:S01]  /*0c70*/  IADD3 R18, P4, R18, 0x40, RZ ;  /* 0x0000004012127810 */ /* 0x000fe20007f9e0ff */
[----:B------:R-:W-:-:S04]  /*0c80*/  WARPGROUP.ARRIVE ;  /* 0x00000000000079c5 */ /* 0x000fc80000000000 */
[----:B------:R-:W-:-:S06]  /*0c90*/  IMAD.X R21, RZ, RZ, R21, P4 ;  /* 0x000000ffff157224 */ /* 0x000fcc00020e0615 */
[----:B------:R-:W-:Y:S02]  /*0ca0*/  USHF.L.U32 UR7, UR6, 0x6, URZ ;  /* 0x0000000606077899 */ /* 0x000fe4000800063f */
[----:B------:R-:W-:Y:S02]  /*0cb0*/  ULEA UR6, UR14, UR5, 0xd ;  /* 0x000000050e067291 */ /* 0x000fe4000f8e683f */
[----:B------:R-:W-:Y:S02]  /*0cc0*/  ULOP3.LUT UR7, UR7, 0x1c0, URZ, 0xc0, !UPT ;  /* 0x000001c007077892 */ /* 0x000fe4000f8ec03f */
[----:B------:R-:W-:Y:S02]  /*0cd0*/  USHF.R.U32.HI UR8, URZ, 0x4, UR6 ;  /* 0x000000043f087899 */ /* 0x000fe40008011606 */
[----:B------:R-:W-:Y:S02]  /*0ce0*/  UIADD3 UR6, UR6, 0x4000, URZ ;  /* 0x0000400006067890 */ /* 0x000fe4000fffe03f */
[----:B------:R-:W-:-:S02]  /*0cf0*/  ULOP3.LUT UR8, UR8, 0x3fff, URZ, 0xc0, !UPT ;  /* 0x00003fff08087892 */ /* 0x000fc4000f8ec03f */
[----:B------:R-:W-:Y:S02]  /*0d00*/  USHF.R.U32.HI UR6, URZ, 0x4, UR6 ;  /* 0x000000043f067899 */ /* 0x000fe40008011606 */
[----:B------:R-:W-:Y:S02]  /*0d10*/  UIADD3 UR12, UP0, UR7, UR8, URZ ;  /* 0x00000008070c7290 */ /* 0x000fe4000ff1e03f */
[----:B------:R-:W-:Y:S02]  /*0d20*/  ULOP3.LUT UR6, UR6, 0x3fff, URZ, 0xc0, !UPT ;  /* 0x00003fff06067892 */ /* 0x000fe4000f8ec03f */
[----:B------:R-:W-:Y:S02]  /*0d30*/  UIADD3.X UR13, URZ, URZ, URZ, UP0, !UPT ;  /* 0x0000003f3f0d7290 */ /* 0x000fe400087fe43f */
[----:B------:R-:W-:Y:S02]  /*0d40*/  ULOP3.LUT UR10, UR6, 0x2000000, URZ, 0xfc, !UPT ;  /* 0x02000000060a7892 */ /* 0x000fe4000f8efc3f */
[----:B------:R-:W-:-:S02]  /*0d50*/  ULOP3.LUT UR8, UR12, 0x2000000, URZ, 0xfc, !UPT ;  /* 0x020000000c087892 */ /* 0x000fc4000f8efc3f */
[----:B------:R-:W-:Y:S01]  /*0d60*/  ULOP3.LUT UR9, UR13, 0x80000020, URZ, 0xfc, !UPT ;  /* 0x800000200d097892 */ /* 0x000fe2000f8efc3f */
[----:B------:R-:W-:Y:S01]  /*0d70*/  UMOV UR7, URZ ;  /* 0x0000003f00077c82 */ /* 0x000fe20008000000 */
[----:B------:R-:W-:-:S04]  /*0d80*/  UISETP.GE.AND UP0, UPT, UR4, 0x2, UPT ;  /* 0x000000020400788c */ /* 0x000fc8000bf06270 */
[----:B------:R-:W-:-:S03]  /*0d90*/  USEL UR4, UR4, URZ, !UP0 ;  /* 0x0000003f04047287 */ /* 0x000fc6000c000000 */
[----:B------:R-:W-:Y:S01]  /*0da0*/  HGMMA.64x128x16.F32.BF16 R24, gdesc[UR8], R24 ;  /* 0x01e00000081879f0 */ /* 0x000fe20008701818 */
[----:B------:R-:W-:Y:S01]  /*0db0*/  UMOV UR8, 0x2000002 ;  /* 0x0200000200087882 */ /* 0x000fe20000000000 */
[----:B------:R-:W-:Y:S02]  /*0dc0*/  UMOV UR9, 0x80000020 ;  /* 0x8000002000097882 */ /* 0x000fe40000000000 */
[----:B------:R-:W-:Y:S02]  /*0dd0*/  UIADD3.64 UR10, UR6, UR8, URZ ;  /* 0x00000008060a7297 */ /* 0x000fe4000fffe03f */
[----:B------:R-:W-:Y:S02]  /*0de0*/  UIADD3.64 UR8, UR12, UR8, URZ ;  /* 0x000000080c087297 */ /* 0x000fe4000fffe03f */
[----:B------:R-:W-:-:S06]  /*0df0*/  ULEA UR6, UR4, UR5, 0xd ;  /* 0x0000000504067291 */ /* 0x000fcc000f8e683f */
[----:B------:R-:W-:Y:S02]  /*0e00*/  LEA R13, R6, UR6, 0x1 ;  /* 0x00000006060d7c11 */ /* 0x000fe4000f8e08ff */
[----:B------:R-:W-:Y:S01]  /*0e10*/  LEA R15, R4, UR6, 0x1 ;  /* 0x00000006040f7c11 */ /* 0x000fe2000f8e08ff */
[----:B------:R-:W-:Y:S03]  /*0e20*/  HGMMA.64x128x16.F32.BF16 R24, gdesc[UR8], R24, gsb0 ;  /* 0x01e00000081879f0 */ /* 0x000fe60008001818 */
[----:B------:R-:W-:Y:S02]  /*0e30*/  WARPGROUP.DEPBAR.LE gsb0, 0x1 ;  /* 0x00008000000079c5 */ /* 0x000fe40000010100 */
[----:B------:R-:W-:Y:S06]  /*0e40*/  BAR.SYNC.DEFER_BLOCKING 0x0 ;  /* 0x0000000000007b1d */ /* 0x000fec0000010000 */
[----:B------:R-:W-:Y:S01]  /*0e50*/  @!PT LDS RZ, [RZ] ;  /* 0x00000000fffff984 */ /* 0x000fe20000000800 */
[----:B------:R-:W-:Y:S01]  /*0e60*/  @!PT LDS RZ, [RZ] ;  /* 0x00000000fffff984 */ /* 0x000fe20000000800 */
[----:B------:R-:W-:Y:S01]  /*0e70*/  @!PT LDS RZ, [RZ] ;  /* 0x00000000fffff984 */ /* 0x000fe20000000800 */
[----:B------:R2:W-:Y:S02]  /*0e80*/  LDGSTS.E.BYPASS.128 [R13], desc[UR16][R8.64], !P0 ;  /* 0x00000000080d7fae */ /* 0x0005e4000c101c50 */
[----:B--2---:R-:W-:Y:S01]  /*0e90*/  IMAD.MOV.U32 R8, RZ, RZ, R20 ;  /* 0x000000ffff087224 */ /* 0x004fe200078e0014 */
[----:B------:R-:W-:Y:S01]  /*0ea0*/  IADD3 R20, P3, R20, 0x40, RZ ;  /* 0x0000004014147810 */ /* 0x000fe20007f7e0ff */
[----:B------:R-:W-:-:S04]  /*0eb0*/  IMAD.MOV.U32 R9, RZ, RZ, R23 ;  /* 0x000000ffff097224 */ /* 0x000fc800078e0017 */
[----:B------:R-:W-:Y:S01]  /*0ec0*/  IMAD.X R23, RZ, RZ, R23, P3 ;  /* 0x000000ffff177224 */ /* 0x000fe200018e0617 */
[----:B------:R2:W-:Y:S04]  /*0ed0*/  LDGSTS.E.BYPASS.128 [R15], desc[UR16][R8.64], !P0 ;  /* 0x00000000080f7fae */ /* 0x0005e8000c101c50 */
[----:B------:R-:W0:Y:S01]  /*0ee0*/  LDGDEPBAR ;  /* 0x00000000000079af */ /* 0x000e220000000000 */
[----:B--2---:R-:W-:Y:S01]  /*0ef0*/  IMAD.MOV.U32 R8, RZ, RZ, R22 ;  /* 0x000000ffff087224 */ /* 0x004fe200078e0016 */
[----:B------:R-:W-:Y:S01]  /*0f00*/  IADD3 R22, P2, R22, 0x40, RZ ;  /* 0x0000004016167810 */ /* 0x000fe20007f5e0ff */
[----:B------:R-:W-:-:S04]  /*0f10*/  IMAD.MOV.U32 R9, RZ, RZ, R89 ;  /* 0x000000ffff097224 */ /* 0x000fc800078e0059 */
[----:B------:R-:W-:Y:S01]  /*0f20*/  IMAD.X R89, RZ, RZ, R89, P2 ;  /* 0x000000ffff597224 */ /* 0x000fe200010e0659 */
[----:B------:R2:W-:Y:S02]  /*0f30*/  LDGSTS.E.BYPASS.128 [R13+0x4000], desc[UR16][R8.64], !P0 ;  /* 0x04000000080d7fae */ /* 0x0005e4000c101c50 */
[----:B--2---:R-:W-:Y:S01]  /*0f40*/  IMAD.MOV.U32 R8, RZ, RZ, R88 ;  /* 0x000000ffff087224 */ /* 0x004fe200078e0058 */
[----:B------:R-:W-:Y:S01]  /*0f50*/  IADD3 R88, P1, R88, 0x40, RZ ;  /* 0x0000004058587810 */ /* 0x000fe20007f3e0ff */
[----:B------:R-:W-:-:S04]  /*0f60*/  IMAD.MOV.U32 R9, RZ, RZ, R91 ;  /* 0x000000ffff097224 */ /* 0x000fc800078e005b */
[----:B------:R-:W-:Y:S01]  /*0f70*/  IMAD.X R91, RZ, RZ, R91, P1 ;  /* 0x000000ffff5b7224 */ /* 0x000fe200008e065b */
[----:B------:R2:W-:Y:S04]  /*0f80*/  LDGSTS.E.BYPASS.128 [R15+0x4000], desc[UR16][R8.64], !P0 ;  /* 0x04000000080f7fae */ /* 0x0005e8000c101c50 */
[----:B------:R-:W0:Y:S01]  /*0f90*/  LDGDEPBAR ;  /* 0x00000000000079af */ /* 0x000e220000000000 */
[----:B------:R-:W-:Y:S05]  /*0fa0*/  @!P0 BRA `(.L_x_0) ;  /* 0xfffffff800fc8947 */ /* 0x000fea000383ffff */
[----:B------:R-:W-:Y:S02]  /*0fb0*/  WARPGROUP.DEPBAR.LE gsb0, 0x0 ;  /* 0x00008000000079c5 */ /* 0x000fe40000010000 */
[----:B------:R-:W-:-:S04]  /*0fc0*/  DEPBAR.LE SB0, 0x0 ;  /* 0x000080000000791a */ /* 0x000fc80000000000 */
[----:B------:R-:W-:Y:S02]  /*0fd0*/  SHF.R.U32.HI R4, RZ, 0x1, R7 ;  /* 0x00000001ff047819 */ /* 0x000fe40000011607 */
[----:B------:R-:W-:Y:S02]  /*0fe0*/  LOP3.LUT R10, R10, 0x7, RZ, 0xc0, !PT ;  /* 0x000000070a0a7812 */ /* 0x000fe400078ec0ff */
[----:B------:R-:W-:Y:S02]  /*0ff0*/  LOP3.LUT R7, R7, 0xf, RZ, 0xc0, !PT ;  /* 0x0000000f07077812 */ /* 0x000fe400078ec0ff */
[----:B------:R-:W-:Y:S01]  /*1000*/  LOP3.LUT R4, R4, 0x8, RZ, 0xc0, !PT ;  /* 0x0000000804047812 */ /* 0x000fe200078ec0ff */
[----:B------:R-:W-:Y:S01]  /*1010*/  IMAD.SHL.U32 R6, R10, 0x2, RZ ;  /* 0x000000020a067824 */ /* 0x000fe200078e00ff */
[----:B------:R-:W-:Y:S02]  /*1020*/  F2FP.BF16.F32.PACK_AB R24, R25, R24 ;  /* 0x000000181918723e */ /* 0x000fe400000010ff */
[----:B------:R-:W-:Y:S01]  /*1030*/  F2FP.BF16.F32.PACK_AB R25, R27, R26 ;  /* 0x0000001a1b19723e */ /* 0x000fe200000010ff */
[----:B------:R-:W-:Y:S01]  /*1040*/  IMAD R7, R7, 0x88, R4 ;  /* 0x0000008807077824 */ /* 0x000fe200078e0204 */
[----:B------:R-:W-:-:S02]  /*1050*/  LOP3.LUT R11, R6, R11, RZ, 0xfc, !PT ;  /* 0x0000000b060b7212 */ /* 0x000fc400078efcff */
[----:B------:R-:W-:Y:S01]  /*1060*/  LOP3.LUT R4, R2, 0x78, RZ, 0xc0, !PT ;  /* 0x0000007802047812 */ /* 0x000fe200078ec0ff */
[----:B------:R-:W-:Y:S01]  /*1070*/  IMAD R7, R10, 0x880, R7 ;  /* 0x000008800a077824 */ /* 0x000fe200078e0207 */
[----:B------:R-:W-:Y:S02]  /*1080*/  F2FP.BF16.F32.PACK_AB R32, R33, R32 ;  /* 0x000000202120723e */ /* 0x000fe400000010ff */
[----:B------:R-:W-:Y:S01]  /*1090*/  F2FP.BF16.F32.PACK_AB R26, R29, R28 ;  /* 0x0000001c1d1a723e */ /* 0x000fe200000010ff */
[----:B------:R-:W-:Y:S01]  /*10a0*/  IMAD R11, R11, 0x88, R4 ;  /* 0x000000880b0b7824 */ /* 0x000fe200078e0204 */
[----:B------:R-:W-:Y:S02]  /*10b0*/  F2FP.BF16.F32.PACK_AB R27, R31, R30 ;  /* 0x0000001e1f1b723e */ /* 0x000fe400000010ff */
[----:B------:R-:W-:Y:S02]  /*10c0*/  F2FP.BF16.F32.PACK_AB R33, R35, R34 ;  /* 0x000000222321723e */ /* 0x000fe400000010ff */
[----:B------:R-:W-:-:S02]  /*10d0*/  F2FP.BF16.F32.PACK_AB R40, R41, R40 ;  /* 0x000000282928723e */ /* 0x000fc400000010ff */
[----:B------:R-:W-:Y:S01]  /*10e0*/  LEA R4, R7, UR5, 0x1 ;  /* 0x0000000507047c11 */ /* 0x000fe2000f8e08ff */
[----:B------:R-:W-:Y:S01]  /*10f0*/  BAR.SYNC.DEFER_BLOCKING 0x0 ;  /* 0x0000000000007b1d */ /* 0x000fe20000010000 */
[----:B------:R-:W-:Y:S02]  /*1100*/  F2FP.BF16.F32.PACK_AB R34, R37, R36 ;  /* 0x000000242522723e */ /* 0x000fe400000010ff */
[----:B------:R-:W-:Y:S02]  /*1110*/  F2FP.BF16.F32.PACK_AB R35, R39, R38 ;  /* 0x000000262723723e */ /* 0x000fe400000010ff */
[----:B------:R-:W-:-:S03]  /*1120*/  F2FP.BF16.F32.PACK_AB R41, R43, R42 ;  /* 0x0000002a2b29723e */ /* 0x000fc600000010ff */
[----:B------:R-:W3:Y:S01]  /*1130*/  LDC.64 R6, c[0x0][0x220] ;  /* 0x00008800ff067b82 */ /* 0x000ee20000000a00 */
[----:B------:R-:W-:Y:S02]  /*1140*/  F2FP.BF16.F32.PACK_AB R48, R49, R48 ;  /* 0x000000303130723e */ /* 0x000fe400000010ff */
[----:B------:R-:W-:Y:S02]  /*1150*/  F2FP.BF16.F32.PACK_AB R42, R45, R44 ;  /* 0x0000002c2d2a723e */ /* 0x000fe400000010ff */
[----:B------:R-:W-:Y:S02]  /*1160*/  F2FP.BF16.F32.PACK_AB R43, R47, R46 ;  /* 0x0000002e2f2b723e */ /* 0x000fe400000010ff */
[----:B------:R-:W-:Y:S02]  /*1170*/  F2FP.BF16.F32.PACK_AB R49, R51, R50 ;  /* 0x000000323331723e */ /* 0x000fe400000010ff */
[----:B------:R-:W-:Y:S02]  /*1180*/  F2FP.BF16.F32.PACK_AB R56, R57, R56 ;  /* 0x000000383938723e */ /* 0x000fe400000010ff */
[----:B------:R-:W-:-:S02]  /*1190*/  F2FP.BF16.F32.PACK_AB R50, R53, R52 ;  /* 0x000000343532723e */ /* 0x000fc400000010ff */
[----:B------:R-:W-:Y:S02]  /*11a0*/  F2FP.BF16.F32.PACK_AB R51, R55, R54 ;  /* 0x000000363733723e */ /* 0x000fe400000010ff */
[----:B------:R-:W-:Y:S02]  /*11b0*/  F2FP.BF16.F32.PACK_AB R57, R59, R58 ;  /* 0x0000003a3b39723e */ /* 0x000fe400000010ff */
[----:B------:R-:W-:Y:S01]  /*11c0*/  F2FP.BF16.F32.PACK_AB R64, R65, R64 ;  /* 0x000000404140723e */ /* 0x000fe200000010ff */
[----:B------:R-:W-:Y:S01]  /*11d0*/  STSM.16.M88.4 [R4], R24 ;  /* 0x0000001804007844 */ /* 0x000fe20000000200 */
[----:B------:R-:W-:Y:S02]  /*11e0*/  F2FP.BF16.F32.PACK_AB R58, R61, R60 ;  /* 0x0000003c3d3a723e */ /* 0x000fe400000010ff */
[----:B------:R-:W-:Y:S01]  /*11f0*/  F2FP.BF16.F32.PACK_AB R59, R63, R62 ;  /* 0x0000003e3f3b723e */ /* 0x000fe200000010ff */
[----:B------:R4:W-:Y:S01]  /*1200*/  STSM.16.M88.4 [R4+0x20], R32 ;  /* 0x0000202004007844 */ /* 0x0009e20000000200 */
[----:B------:R-:W-:-:S02]  /*1210*/  F2FP.BF16.F32.PACK_AB R65, R67, R66 ;  /* 0x000000424341723e */ /* 0x000fc400000010ff */
[----:B------:R-:W-:Y:S01]  /*1220*/  F2FP.BF16.F32.PACK_AB R72, R73, R72 ;  /* 0x000000484948723e */ /* 0x000fe200000010ff */
[----:B------:R-:W-:Y:S01]  /*1230*/  STSM.16.M88.4 [R4+0x40], R40 ;  /* 0x0000402804007844 */ /* 0x000fe20000000200 */
[----:B------:R-:W-:Y:S02]  /*1240*/  F2FP.BF16.F32.PACK_AB R66, R69, R68 ;  /* 0x000000444542723e */ /* 0x000fe400000010ff */
[----:B------:R-:W-:Y:S01]  /*1250*/  F2FP.BF16.F32.PACK_AB R67, R71, R70 ;  /* 0x000000464743723e */ /* 0x000fe200000010ff */
[----:B------:R-:W-:Y:S01]  /*1260*/  STSM.16.M88.4 [R4+0x60], R48 ;  /* 0x0000603004007844 */ /* 0x000fe20000000200 */
[----:B------:R-:W-:Y:S02]  /*1270*/  F2FP.BF16.F32.PACK_AB R73, R75, R74 ;  /* 0x0000004a4b49723e */ /* 0x000fe400000010ff */
[----:B------:R-:W-:Y:S01]  /*1280*/  F2FP.BF16.F32.PACK_AB R80, R81, R80 ;  /* 0x000000505150723e */ /* 0x000fe200000010ff */
[----:B------:R-:W-:Y:S01]  /*1290*/  STSM.16.M88.4 [R4+0x80], R56 ;  /* 0x0000803804007844 */ /* 0x000fe20000000200 */
[----:B------:R-:W-:-:S02]  /*12a0*/  F2FP.BF16.F32.PACK_AB R74, R77, R76 ;  /* 0x0000004c4d4a723e */ /* 0x000fc400000010ff */
[----:B------:R-:W-:Y:S01]  /*12b0*/  F2FP.BF16.F32.PACK_AB R75, R79, R78 ;  /* 0x0000004e4f4b723e */ /* 0x000fe200000010ff */
[----:B------:R-:W-:Y:S01]  /*12c0*/  STSM.16.M88.4 [R4+0xa0], R64 ;  /* 0x0000a04004007844 */ /* 0x000fe20000000200 */
[----:B------:R-:W-:Y:S02]  /*12d0*/  F2FP.BF16.F32.PACK_AB R81, R83, R82 ;  /* 0x000000525351723e */ /* 0x000fe400000010ff */
[----:B------:R-:W-:Y:S01]  /*12e0*/  F2FP.BF16.F32.PACK_AB R82, R85, R84 ;  /* 0x000000545552723e */ /* 0x000fe200000010ff */
[----:B------:R-:W-:Y:S01]  /*12f0*/  STSM.16.M88.4 [R4+0xc0], R72 ;  /* 0x0000c04804007844 */ /* 0x000fe20000000200 */
[----:B------:R-:W-:Y:S02]  /*1300*/  F2FP.BF16.F32.PACK_AB R83, R87, R86 ;  /* 0x000000565753723e */ /* 0x000fe400000010ff */
[----:B------:R-:W-:Y:S02]  /*1310*/  LEA R36, R11, UR5, 0x1 ;  /* 0x000000050b247c11 */ /* 0x000fe4000f8e08ff */
[----:B------:R-:W-:Y:S01]  /*1320*/  LOP3.LUT R2, R3, 0x78, R2, 0xf8, !PT ;  /* 0x0000007803027812 */ /* 0x000fe200078ef802 */
[----:B------:R5:W-:Y:S01]  /*1330*/  STSM.16.M88.4 [R4+0xe0], R80 ;  /* 0x0000e05004007844 */ /* 0x000be20000000200 */
[C---:B------:R-:W-:Y:S01]  /*1340*/  LOP3.LUT R3, R5.reuse, 0x10, RZ, 0xfc, !PT ;  /* 0x0000001005037812 */ /* 0x040fe200078efcff */
[----:B------:R-:W-:Y:S01]  /*1350*/  BAR.SYNC.DEFER_BLOCKING 0x0 ;  /* 0x0000000000007b1d */ /* 0x000fe20000010000 */
[----:B------:R-:W-:Y:S01]  /*1360*/  ISETP.GE.AND P0, PT, R2, 0x3000, PT ;  /* 0x000030000200780c */ /* 0x000fe20003f06270 */
[C---:B------:R-:W-:Y:S01]  /*1370*/  IMAD R37, R5.reuse, 0x3000, R2 ;  /* 0x0000300005257824 */ /* 0x040fe200078e0202 */
[----:B------:R-:W-:-:S02]  /*1380*/  LOP3.LUT R29, R5, 0x20, RZ, 0xfc, !PT ;  /* 0x00000020051d7812 */ /* 0x000fc400078efcff */
[-C--:B------:R-:W-:Y:S01]  /*1390*/  ISETP.LT.AND P1, PT, R5, R0.reuse, !P0 ;  /* 0x000000000500720c */ /* 0x080fe20004721270 */
[----:B----4-:R-:W-:Y:S01]  /*13a0*/  VIADD R35, R37, 0x30000 ;  /* 0x0003000025237836 */ /* 0x010fe20000000000 */
[----:B------:R-:W-:Y:S01]  /*13b0*/  LOP3.LUT R31, R5, 0x30, RZ, 0xfc, !PT ;  /* 0x00000030051f7812 */ /* 0x000fe200078efcff */
[----:B------:R-:W-:Y:S01]  /*13c0*/  VIADD R39, R37, 0x120000 ;  /* 0x0012000025277836 */ /* 0x000fe20000000000 */
[----:B------:R-:W-:Y:S02]  /*13d0*/  LOP3.LUT R33, R5, 0x40, RZ, 0xfc, !PT ;  /* 0x0000004005217812 */ /* 0x000fe400078efcff */
[-C--:B------:R-:W-:Y:S01]  /*13e0*/  ISETP.LT.AND P6, PT, R3, R0.reuse, !P0 ;  /* 0x000000000300720c */ /* 0x080fe200047c1270 */
[----:B---3--:R-:W-:Y:S01]  /*13f0*/  IMAD.WIDE R2, R37, 0x2, R6 ;  /* 0x0000000225027825 */ /* 0x008fe200078e0206 */
[-C--:B------:R-:W-:Y:S02]  /*1400*/  ISETP.LT.AND P5, PT, R29, R0.reuse, !P0 ;  /* 0x000000001d00720c */ /* 0x080fe400047a1270 */
[----:B------:R-:W-:-:S02]  /*1410*/  ISETP.LT.AND P4, PT, R31, R0, !P0 ;  /* 0x000000001f00720c */ /* 0x000fc40004781270 */
[----:B------:R-:W-:Y:S02]  /*1420*/  LOP3.LUT R29, R5, 0x50, RZ, 0xfc, !PT ;  /* 0x00000050051d7812 */ /* 0x000fe400078efcff */
[-C--:B------:R-:W-:Y:S02]  /*1430*/  ISETP.LT.AND P3, PT, R33, R0.reuse, !P0 ;  /* 0x000000002100720c */ /* 0x080fe40004761270 */
[C---:B------:R-:W-:Y:S02]  /*1440*/  LOP3.LUT R31, R5.reuse, 0x60, RZ, 0xfc, !PT ;  /* 0x00000060051f7812 */ /* 0x040fe400078efcff */
[----:B------:R-:W-:Y:S01]  /*1450*/  LOP3.LUT R33, R5, 0x70, RZ, 0xfc, !PT ;  /* 0x0000007005217812 */ /* 0x000fe200078efcff */
[----:B------:R-:W3:Y:S01]  /*1460*/  LDS.128 R44, [R36] ;  /* 0x00000000242c7984 */ /* 0x000ee20000000c00 */
[----:B------:R-:W-:Y:S01]  /*1470*/  ISETP.LT.AND P2, PT, R29, R0, !P0 ;  /* 0x000000001d00720c */ /* 0x000fe20004741270 */
[----:B------:R-:W-:Y:S02]  /*1480*/  VIADD R29, R37, 0x60000 ;  /* 0x00060000251d7836 */ /* 0x000fe40000000000 */
[----:B------:R-:W4:Y:S01]  /*1490*/  LDS.128 R52, [R36+0x1100] ;  /* 0x0011000024347984 */ /* 0x000f220000000c00 */
[----:B--2--5:R-:W-:-:S03]  /*14a0*/  IMAD.WIDE R4, R35, 0x2, R6 ;  /* 0x0000000223047825 */ /* 0x024fc600078e0206 */
[----:B------:R-:W2:Y:S01]  /*14b0*/  LDS.128 R24, [R36+0x2200] ;  /* 0x0022000024187984 */ /* 0x000ea20000000c00 */
[----:B------:R-:W-:Y:S02]  /*14c0*/  VIADD R35, R37, 0xf0000 ;  /* 0x000f000025237836 */ /* 0x000fe40000000000 */
[--C-:B------:R-:W-:Y:S01]  /*14d0*/  IMAD.WIDE R28, R29, 0x2, R6.reuse ;  /* 0x000000021d1c7825 */ /* 0x100fe200078e0206 */
[----:B------:R-:W5:Y:S04]  /*14e0*/  LDS.128 R20, [R36+0x3300] ;  /* 0x0033000024147984 */ /* 0x000f680000000c00 */
[----:B------:R-:W5:Y:S04]  /*14f0*/  LDS.128 R16, [R36+0x4400] ;  /* 0x0044000024107984 */ /* 0x000f680000000c00 */
[----:B------:R-:W5:Y:S04]  /*1500*/  LDS.128 R12, [R36+0x5500] ;  /* 0x00550000240c7984 */ /* 0x000f680000000c00 */
[----:B------:R-:W5:Y:S04]  /*1510*/  LDS.128 R8, [R36+0x6600] ;  /* 0x0066000024087984 */ /* 0x000f680000000c00 */
[----:B---3--:R3:W-:Y:S01]  /*1520*/  @P1 STG.E.128 desc[UR16][R2.64], R44 ;  /* 0x0000002c02001986 */ /* 0x0087e2000c101d10 */
[-C--:B------:R-:W-:Y:S01]  /*1530*/  ISETP.LT.AND P1, PT, R31, R0.reuse, !P0 ;  /* 0x000000001f00720c */ /* 0x080fe20004721270 */
[----:B------:R-:W-:Y:S01]  /*1540*/  VIADD R31, R37, 0x90000 ;  /* 0x00090000251f7836 */ /* 0x000fe20000000000 */
[----:B------:R-:W-:Y:S01]  /*1550*/  ISETP.LT.AND P0, PT, R33, R0, !P0 ;  /* 0x000000002100720c */ /* 0x000fe20004701270 */
[----:B------:R-:W-:Y:S01]  /*1560*/  VIADD R33, R37, 0xc0000 ;  /* 0x000c000025217836 */ /* 0x000fe20000000000 */
[----:B----4-:R4:W-:Y:S01]  /*1570*/  @P6 STG.E.128 desc[UR16][R4.64], R52 ;  /* 0x0000003404006986 */ /* 0x0109e2000c101d10 */
[----:B------:R-:W-:-:S03]  /*1580*/  IMAD.WIDE R30, R31, 0x2, R6 ;  /* 0x000000021f1e7825 */ /* 0x000fc600078e0206 */
[----:B--2---:R4:W-:Y:S04]  /*1590*/  @P5 STG.E.128 desc[UR16][R28.64], R24 ;  /* 0x000000181c005986 */ /* 0x0049e8000c101d10 */
[----:B-1---5:R4:W-:Y:S01]  /*15a0*/  @P4 STG.E.128 desc[UR16][R30.64], R20 ;  /* 0x000000141e004986 */ /* 0x0229e2000c101d10 */
[----:B---3--:R-:W-:-:S04]  /*15b0*/  IMAD.WIDE R2, R33, 0x2, R6 ;  /* 0x0000000221027825 */ /* 0x008fc800078e0206 */
[--C-:B------:R-:W-:Y:S01]  /*15c0*/  IMAD.WIDE R32, R35, 0x2, R6.reuse ;  /* 0x0000000223207825 */ /* 0x100fe200078e0206 */
[----:B------:R4:W-:Y:S03]  /*15d0*/  @P3 STG.E.128 desc[UR16][R2.64], R16 ;  /* 0x0000001002003986 */ /* 0x0009e6000c101d10 */
[----:B------:R-:W-:Y:S01]  /*15e0*/  IMAD.WIDE R34, R39, 0x2, R6 ;  /* 0x0000000227227825 */ /* 0x000fe200078e0206 */
[----:B------:R4:W-:Y:S04]  /*15f0*/  @P2 STG.E.128 desc[UR16][R32.64], R12 ;  /* 0x0000000c20002986 */ /* 0x0009e8000c101d10 */
[----:B------:R4:W-:Y:S01]  /*1600*/  @P1 STG.E.128 desc[UR16][R34.64], R8 ;  /* 0x0000000822001986 */ /* 0x0009e2000c101d10 */
[----:B------:R-:W-:Y:S05]  /*1610*/  @!P0 EXIT ;  /* 0x000000000000894d */ /* 0x000fea0003800000 */
[----:B----4-:R-:W1:Y:S01]  /*1620*/  LDS.128 R8, [R36+0x7700] ;  /* 0x0077000024087984 */ /* 0x010e620000000c00 */
[----:B------:R-:W-:-:S04]  /*1630*/  VIADD R37, R37, 0x150000 ;  /* 0x0015000025257836 */ /* 0x000fc80000000000 */
[----:B------:R-:W-:-:S05]  /*1640*/  IMAD.WIDE R6, R37, 0x2, R6 ;  /* 0x0000000225067825 */ /* 0x000fca00078e0206 */
[----:B-1----:R-:W-:Y:S01]  /*1650*/  STG.E.128 desc[UR16][R6.64], R8 ;  /* 0x0000000806007986 */ /* 0x002fe2000c101d10 */
[----:B------:R-:W-:Y:S05]  /*1660*/  EXIT ;  /* 0x000000000000794d */ /* 0x000fea0003800000 */
.L_x_1:
[----:B------:R-:W-:-:S00]  /*1670*/  BRA `(.L_x_1) ;  /* 0xfffffffc00fc7947 */ /* 0x000fc0000383ffff */
[----:B------:R-:W-:-:S00]  /*1680*/  NOP ;  /* 0x0000000000007918 */ /* 0x000fc00000000000 */
[----:B------:R-:W-:-:S00]  /*1690*/  NOP ;  /* 0x0000000000007918 */ /* 0x000fc00000000000 */
[----:B------:R-:W-:-:S00]  /*16a0*/  NOP ;  /* 0x0000000000007918 */ /* 0x000fc00000000000 */
[----:B------:R-:W-:-:S00]  /*16b0*/  NOP ;  /* 0x0000000000007918 */ /* 0x000fc00000000000 */
[----:B------:R-:W-:-:S00]  /*16c0*/  NOP ;  /* 0x0000000000007918 */ /* 0x000fc00000000000 */
[----:B------:R-:W-:-:S00]  /*16d0*/  NOP ;  /* 0x0000000000007918 */ /* 0x000fc00000000000 */
[----:B------:R-:W-:-:S00]  /*16e0*/  NOP ;  /* 0x0000000000007918 */ /* 0x000fc00000000000 */
[----:B------:R-:W-:-:S00]  /*16f0*/  NOP ;  /* 0x0000000000007918 */ /* 0x000fc00000000000 */
.L_x_2:


//--------------------- .nv.shared.triton_mm      --------------------------
	.section	.nv.shared.triton_mm,"aw",@nobits
	.sectionflags	@""
	.align	16
	.zero		1024


//--------------------- .nv.constant0.triton_mm   --------------------------
	.section	.nv.constant0.triton_mm,"a",@progbits
	.sectionflags	@""
	.align	4
.nv.constant0.triton_mm:
	.zero		560
